	.headerflags	@"EF_CUDA_TEXMODE_UNIFIED EF_CUDA_64BIT_ADDRESS EF_CUDA_ACCELERATORS EF_CUDA_SM90 EF_CUDA_VIRTUAL_SM(EF_CUDA_SM90)"
	.elftype	@"ET_EXEC"


//--------------------- .nv.info                  --------------------------
	.section	.nv.info,"",@"SHT_CUDA_INFO"
	.align	4


	//----- nvinfo : EIATTR_REGCOUNT
	.align		4
        /*0000*/ 	.byte	0x04, 0x2f
        /*0002*/ 	.short	(.L_1 - .L_0)
	.align		4
.L_0:
        /*0004*/ 	.word	index@(triton_per_fused_convolution_mean_4)
        /*0008*/ 	.word	0x00000014


	//----- nvinfo : EIATTR_MIN_STACK_SIZE
	.align		4
.L_1:
        /*000c*/ 	.byte	0x04, 0x12
        /*000e*/ 	.short	(.L_3 - .L_2)
	.align		4
.L_2:
        /*0010*/ 	.word	index@(triton_per_fused_convolution_mean_4)
        /*0014*/ 	.word	0x00000000


	//----- nvinfo : EIATTR_FRAME_SIZE
	.align		4
.L_3:
        /*0018*/ 	.byte	0x04, 0x11
        /*001a*/ 	.short	(.L_5 - .L_4)
	.align		4
.L_4:
        /*001c*/ 	.word	index@(triton_per_fused_convolution_mean_4)
        /*0020*/ 	.word	0x00000000


	//----- nvinfo : EIATTR_MIN_STACK_SIZE
	.align		4
.L_5:
        /*0024*/ 	.byte	0x04, 0x12
        /*0026*/ 	.short	(.L_7 - .L_6)
	.align		4
.L_6:
        /*0028*/ 	.word	index@(triton_per_fused_convolution_mean_4)
        /*002c*/ 	.word	0x00000000
.L_7:


//--------------------- .nv.info.triton_per_fused_convolution_mean_4 --------------------------
	.section	.nv.info.triton_per_fused_convolution_mean_4,"",@"SHT_CUDA_INFO"
	.sectionflags	@""
	.align	4


	//----- nvinfo : EIATTR_CUDA_API_VERSION
	.align		4
        /*0000*/ 	.byte	0x04, 0x37
        /*0002*/ 	.short	(.L_9 - .L_8)
.L_8:
        /*0004*/ 	.word	0x0000007c


	//----- nvinfo : EIATTR_KPARAM_INFO
	.align		4
.L_9:
        /*0008*/ 	.byte	0x04, 0x17
        /*000a*/ 	.short	(.L_11 - .L_10)
.L_10:
        /*000c*/ 	.word	0x00000000
        /*0010*/ 	.short	0x0004
        /*0012*/ 	.short	0x001c
        /*0014*/ 	.byte	0x00, 0xf0, 0x11, 0x00


	//----- nvinfo : EIATTR_KPARAM_INFO
	.align		4
.L_11:
        /*0018*/ 	.byte	0x04, 0x17
        /*001a*/ 	.short	(.L_13 - .L_12)
.L_12:
        /*001c*/ 	.word	0x00000000
        /*0020*/ 	.short	0x0003
        /*0022*/ 	.short	0x0018
        /*0024*/ 	.byte	0x00, 0xf0, 0x11, 0x00


	//----- nvinfo : EIATTR_KPARAM_INFO
	.align		4
.L_13:
        /*0028*/ 	.byte	0x04, 0x17
        /*002a*/ 	.short	(.L_15 - .L_14)
.L_14:
        /*002c*/ 	.word	0x00000000
        /*0030*/ 	.short	0x0002
        /*0032*/ 	.short	0x0010
        /*0034*/ 	.byte	0x00, 0xf4, 0x21, 0x00


	//----- nvinfo : EIATTR_KPARAM_INFO
	.align		4
.L_15:
        /*0038*/ 	.byte	0x04, 0x17
        /*003a*/ 	.short	(.L_17 - .L_16)
.L_16:
        /*003c*/ 	.word	0x00000000
        /*0040*/ 	.short	0x0001
        /*0042*/ 	.short	0x0008
        /*0044*/ 	.byte	0x00, 0xf4, 0x21, 0x00


	//----- nvinfo : EIATTR_KPARAM_INFO
	.align		4
.L_17:
        /*0048*/ 	.byte	0x04, 0x17
        /*004a*/ 	.short	(.L_19 - .L_18)
.L_18:
        /*004c*/ 	.word	0x00000000
        /*0050*/ 	.short	0x0000
        /*0052*/ 	.short	0x0000
        /*0054*/ 	.byte	0x00, 0xf4, 0x21, 0x00


	//----- nvinfo : EIATTR_SPARSE_MMA_MASK
	.align		4
.L_19:
        /*0058*/ 	.byte	0x03, 0x50
        /*005a*/ 	.short	0x0000


	//----- nvinfo : EIATTR_MAXREG_COUNT
	.align		4
        /*005c*/ 	.byte	0x03, 0x1b
        /*005e*/ 	.short	0x00ff


	//----- nvinfo : EIATTR_COOP_GROUP_MASK_REGIDS
	.align		4
        /*0060*/ 	.byte	0x04, 0x29
        /*0062*/ 	.short	(.L_21 - .L_20)


	//   ....[0]....
.L_20:
        /*0064*/ 	.word	0xffffffff


	//   ....[1]....
        /*0068*/ 	.word	0xffffffff


	//----- nvinfo : EIATTR_COOP_GROUP_INSTR_OFFSETS
	.align		4
.L_21:
        /*006c*/ 	.byte	0x04, 0x28
        /*006e*/ 	.short	(.L_23 - .L_22)


	//   ....[0]....
.L_22:
        /*0070*/ 	.word	0x000002f0


	//   ....[1]....
        /*0074*/ 	.word	0x00000310


	//----- nvinfo : EIATTR_EXIT_INSTR_OFFSETS
	.align		4
.L_23:
        /*0078*/ 	.byte	0x04, 0x1c
        /*007a*/ 	.short	(.L_25 - .L_24)


	//   ....[0]....
.L_24:
        /*007c*/ 	.word	0x000003a0


	//   ....[1]....
        /*0080*/ 	.word	0x000003d0


	//----- nvinfo : EIATTR_REQNTID
	.align		4
.L_25:
        /*0084*/ 	.byte	0x04, 0x10
        /*0086*/ 	.short	(.L_27 - .L_26)
.L_26:
        /*0088*/ 	.word	0x00000080
        /*008c*/ 	.word	0x00000001
        /*0090*/ 	.word	0x00000001


	//----- nvinfo : EIATTR_CBANK_PARAM_SIZE
	.align		4
.L_27:
        /*0094*/ 	.byte	0x03, 0x19
        /*0096*/ 	.short	0x0020


	//----- nvinfo : EIATTR_PARAM_CBANK
	.align		4
        /*0098*/ 	.byte	0x04, 0x0a
        /*009a*/ 	.short	(.L_29 - .L_28)
	.align		4
.L_28:
        /*009c*/ 	.word	index@(.nv.constant0.triton_per_fused_convolution_mean_4)
        /*00a0*/ 	.short	0x0210
        /*00a2*/ 	.short	0x0020


	//----- nvinfo : EIATTR_SW_WAR
	.align		4
.L_29:
        /*00a4*/ 	.byte	0x04, 0x36
        /*00a6*/ 	.short	(.L_31 - .L_30)
.L_30:
        /*00a8*/ 	.word	0x00000008
.L_31:


//--------------------- .nv.callgraph             --------------------------
	.section	.nv.callgraph,"",@"SHT_CUDA_CALLGRAPH"
	.align	4
	.sectionentsize	8
	.align		4
        /*0000*/ 	.word	0x00000000
	.align		4
        /*0004*/ 	.word	0xffffffff
	.align		4
        /*0008*/ 	.word	0x00000000
	.align		4
        /*000c*/ 	.word	0xfffffffe
	.align		4
        /*0010*/ 	.word	0x00000000
	.align		4
        /*0014*/ 	.word	0xfffffffd
	.align		4
        /*0018*/ 	.word	0x00000000
	.align		4
        /*001c*/ 	.word	0xfffffffc


//--------------------- .text.triton_per_fused_convolution_mean_4 --------------------------
	.section	.text.triton_per_fused_convolution_mean_4,"ax",@progbits
	.sectionflags	@"SHF_BARRIERS=1"
	.align	128
        .global         triton_per_fused_convolution_mean_4
        .type           triton_per_fused_convolution_mean_4,@function
        .size           triton_per_fused_convolution_mean_4,(.L_x_1 - triton_per_fused_convolution_mean_4)
        .other          triton_per_fused_convolution_mean_4,@"STO_CUDA_ENTRY STV_DEFAULT"
triton_per_fused_convolution_mean_4:
.text.triton_per_fused_convolution_mean_4:
[----:B------:R-:W0:Y:S02]  /*0000*/  LDC R1, c[0x0][0x28] ;  /* 0x00000a00ff017b82 */ /* 0x000e240000000800 */
[----:B------:R-:W1:Y:S01]  /*0010*/  S2R R11, SR_TID.X ;  /* 0x00000000000b7919 */ /* 0x000e620000002100 */
[----:B------:R-:W2:Y:S01]  /*0020*/  LDC.64 R2, c[0x0][0x210] ;  /* 0x00008400ff027b82 */ /* 0x000ea20000000a00 */
[----:B------:R-:W-:Y:S01]  /*0030*/  ULDC.64 UR6, c[0x0][0x208] ;  /* 0x0000820000067ab9 */ /* 0x000fe20000000a00 */
[----:B------:R-:W3:Y:S06]  /*0040*/  S2R R5, SR_CTAID.X ;  /* 0x0000000000057919 */ /* 0x000eec0000002500 */
[----:B------:R-:W4:Y:S01]  /*0050*/  LDC.64 R8, c[0x0][0x220] ;  /* 0x00008800ff087b82 */ /* 0x000f220000000a00 */
[----:B-1----:R-:W-:Y:S01]  /*0060*/  SHF.R.U32.HI R13, RZ, 0x2, R11 ;  /* 0x00000002ff0d7819 */ /* 0x002fe2000001160b */
[----:B------:R-:W-:-:S02]  /*0070*/  IMAD.SHL.U32 R4, R11, 0x4, RZ ;  /* 0x000000040b047824 */ /* 0x000fc400078e00ff */
[----:B---3--:R-:W-:Y:S01]  /*0080*/  IMAD.SHL.U32 R0, R5, 0x20, RZ ;  /* 0x0000002005007824 */ /* 0x008fe200078e00ff */
[----:B------:R-:W-:Y:S02]  /*0090*/  SGXT.U32 R13, R13, 0x5 ;  /* 0x000000050d0d781a */ /* 0x000fe40000000000 */
[----:B------:R-:W-:Y:S02]  /*00a0*/  SHF.R.S32.HI R7, RZ, 0x1a, R5 ;  /* 0x0000001aff077819 */ /* 0x000fe40000011405 */
[----:B------:R-:W-:Y:S02]  /*00b0*/  LOP3.LUT R10, R0, R13, RZ, 0xfc, !PT ;  /* 0x0000000d000a7212 */ /* 0x000fe400078efcff */
[----:B------:R-:W-:Y:S02]  /*00c0*/  SGXT R7, R7, 0x1 ;  /* 0x000000010707781a */ /* 0x000fe40000000200 */
[----:B------:R-:W-:Y:S02]  /*00d0*/  LOP3.LUT R5, R4, 0xc, RZ, 0xc0, !PT ;  /* 0x0000000c04057812 */ /* 0x000fe400078ec0ff */
[----:B------:R-:W-:-:S02]  /*00e0*/  ISETP.GE.AND P1, PT, R10, 0x40, PT ;  /* 0x000000400a00780c */ /* 0x000fc40003f26270 */
[----:B------:R-:W-:Y:S01]  /*00f0*/  LEA.HI R7, R7, R10, RZ, 0x2 ;  /* 0x0000000a07077211 */ /* 0x000fe200078f10ff */
[----:B------:R-:W-:-:S03]  /*0100*/  IMAD R5, R10, 0x10, R5 ;  /* 0x000000100a057824 */ /* 0x000fc600078e0205 */
[----:B------:R-:W-:Y:S01]  /*0110*/  LOP3.LUT R15, R7, 0xfffffffc, RZ, 0xc0, !PT ;  /* 0xfffffffc070f7812 */ /* 0x000fe200078ec0ff */
[----:B--2---:R-:W-:Y:S01]  /*0120*/  IMAD.WIDE R2, R5, 0x4, R2 ;  /* 0x0000000405027825 */ /* 0x004fe200078e0202 */
[----:B------:R-:W-:Y:S02]  /*0130*/  CS2R R4, SRZ ;  /* 0x0000000000047805 */ /* 0x000fe4000001ff00 */
[----:B------:R-:W-:Y:S01]  /*0140*/  CS2R R6, SRZ ;  /* 0x0000000000067805 */ /* 0x000fe2000001ff00 */
[----:B------:R-:W-:Y:S02]  /*0150*/  IMAD.IADD R15, R10, 0x1, -R15 ;  /* 0x000000010a0f7824 */ /* 0x000fe400078e0a0f */
[----:B------:R-:W-:-:S03]  /*0160*/  IMAD.MOV.U32 R10, RZ, RZ, RZ ;  /* 0x000000ffff0a7224 */ /* 0x000fc600078e00ff */
[----:B------:R-:W2:Y:S01]  /*0170*/  @!P1 LDG.E.128 R4, desc[UR6][R2.64] ;  /* 0x0000000602049981 */ /* 0x000ea2000c1e1d00 */
[----:B----4-:R-:W-:-:S05]  /*0180*/  IMAD.WIDE R8, R15, 0x4, R8 ;  /* 0x000000040f087825 */ /* 0x010fca00078e0208 */
[----:B------:R1:W3:Y:S01]  /*0190*/  @!P1 LDG.E.EL R10, desc[UR6][R8.64] ;  /* 0x00000006080a9981 */ /* 0x0002e2000c2e1900 */
[----:B------:R-:W4:Y:S01]  /*01a0*/  S2UR UR5, SR_CgaCtaId ;  /* 0x00000000000579c3 */ /* 0x000f220000008800 */
[----:B------:R-:W-:Y:S01]  /*01b0*/  UMOV UR4, 0x400 ;  /* 0x0000040000047882 */ /* 0x000fe20000000000 */
[C---:B------:R-:W-:Y:S02]  /*01c0*/  LOP3.LUT P0, RZ, R11.reuse, 0x60, RZ, 0xc0, !PT ;  /* 0x000000600bff7812 */ /* 0x040fe4000780c0ff */
[----:B-1----:R-:W-:Y:S02]  /*01d0*/  LOP3.LUT R8, R11, 0x1f, RZ, 0xc0, !PT ;  /* 0x0000001f0b087812 */ /* 0x002fe400078ec0ff */
[----:B------:R-:W-:-:S04]  /*01e0*/  LOP3.LUT R11, R0, 0x1f, R11, 0xf8, !PT ;  /* 0x0000001f000b7812 */ /* 0x000fc800078ef80b */
[----:B------:R-:W-:Y:S01]  /*01f0*/  ISETP.LT.AND P0, PT, R11, 0x40, !P0 ;  /* 0x000000400b00780c */ /* 0x000fe20004701270 */
[----:B----4-:R-:W-:-:S06]  /*0200*/  UPRMT UR4, UR5, 0x654, UR4 ;  /* 0x0000065405047896 */ /* 0x010fcc0008000004 */
[----:B------:R-:W-:Y:S02]  /*0210*/  LEA R14, R13, UR4, 0x2 ;  /* 0x000000040d0e7c11 */ /* 0x000fe4000f8e10ff */
[----:B--2---:R-:W-:Y:S02]  /*0220*/  SEL R15, R4, RZ, !P1 ;  /* 0x000000ff040f7207 */ /* 0x004fe40004800000 */
[----:B------:R-:W-:Y:S02]  /*0230*/  SEL R5, R5, RZ, !P1 ;  /* 0x000000ff05057207 */ /* 0x000fe40004800000 */
[----:B------:R-:W-:Y:S01]  /*0240*/  SEL R17, R6, RZ, !P1 ;  /* 0x000000ff06117207 */ /* 0x000fe20004800000 */
[--C-:B---3--:R-:W-:Y:S02]  /*0250*/  FADD R4, R15, R10.reuse ;  /* 0x0000000a0f047221 */ /* 0x108fe40000000000 */
[--C-:B------:R-:W-:Y:S01]  /*0260*/  FADD R5, R5, R10.reuse ;  /* 0x0000000a05057221 */ /* 0x100fe20000000000 */
[----:B------:R-:W-:Y:S01]  /*0270*/  SEL R7, R7, RZ, !P1 ;  /* 0x000000ff07077207 */ /* 0x000fe20004800000 */
[----:B------:R-:W-:-:S02]  /*0280*/  FADD R6, R17, R10 ;  /* 0x0000000a11067221 */ /* 0x000fc40000000000 */
[----:B------:R-:W-:Y:S02]  /*0290*/  FADD R15, R4, R5 ;  /* 0x00000005040f7221 */ /* 0x000fe40000000000 */
[----:B------:R-:W-:Y:S02]  /*02a0*/  FADD R7, R7, R10 ;  /* 0x0000000a07077221 */ /* 0x000fe40000000000 */
[----:B------:R-:W-:Y:S01]  /*02b0*/  FADD R10, R6, R15 ;  /* 0x0000000f060a7221 */ /* 0x000fe20000000000 */
[----:B------:R-:W-:-:S03]  /*02c0*/  LEA R15, R8, UR4, 0x2 ;  /* 0x00000004080f7c11 */ /* 0x000fc6000f8e10ff */
[----:B------:R-:W-:-:S05]  /*02d0*/  FADD R10, R7, R10 ;  /* 0x0000000a070a7221 */ /* 0x000fca0000000000 */
[----:B------:R-:W-:-:S05]  /*02e0*/  FSEL R10, R10, RZ, !P1 ;  /* 0x000000ff0a0a7208 */ /* 0x000fca0004800000 */
[----:B------:R-:W1:Y:S02]  /*02f0*/  SHFL.BFLY PT, R9, R10, 0x2, 0x1f ;  /* 0x0c401f000a097f89 */ /* 0x000e6400000e0000 */
[----:B-1----:R-:W-:-:S05]  /*0300*/  FADD R12, R10, R9 ;  /* 0x000000090a0c7221 */ /* 0x002fca0000000000 */
[----:B------:R-:W1:Y:S02]  /*0310*/  SHFL.BFLY PT, R9, R12, 0x1, 0x1f ;  /* 0x0c201f000c097f89 */ /* 0x000e6400000e0000 */
[----:B-1----:R-:W-:Y:S02]  /*0320*/  FADD R13, R12, R9 ;  /* 0x000000090c0d7221 */ /* 0x002fe40000000000 */
[----:B------:R-:W1:Y:S03]  /*0330*/  LDC.64 R8, c[0x0][0x218] ;  /* 0x00008600ff087b82 */ /* 0x000e660000000a00 */
[----:B------:R2:W-:Y:S05]  /*0340*/  STS [R14], R13 ;  /* 0x0000000d0e007388 */ /* 0x0005ea0000000800 */
[----:B------:R-:W-:Y:S01]  /*0350*/  BAR.SYNC.DEFER_BLOCKING 0x0 ;  /* 0x0000000000007b1d */ /* 0x000fe20000010000 */
[----:B-1----:R-:W-:-:S05]  /*0360*/  IMAD.WIDE R8, R11, 0x4, R8 ;  /* 0x000000040b087825 */ /* 0x002fca00078e0208 */
[----:B------:R-:W1:Y:S04]  /*0370*/  LDS R15, [R15] ;  /* 0x000000000f0f7984 */ /* 0x000e680000000800 */
[----:B------:R2:W-:Y:S01]  /*0380*/  @!P1 STG.E.128 desc[UR6][R2.64], R4 ;  /* 0x0000000402009986 */ /* 0x0005e2000c101d06 */
[----:B------:R-:W-:Y:S06]  /*0390*/  BAR.SYNC.DEFER_BLOCKING 0x0 ;  /* 0x0000000000007b1d */ /* 0x000fec0000010000 */
[----:B--2---:R-:W-:Y:S05]  /*03a0*/  @!P0 EXIT ;  /* 0x000000000000894d */ /* 0x004fea0003800000 */
[----:B-1----:R-:W-:-:S05]  /*03b0*/  FMUL R15, R15, 0.0625 ;  /* 0x3d8000000f0f7820 */ /* 0x002fca0000400000 */
[----:B------:R-:W-:Y:S01]  /*03c0*/  STG.E desc[UR6][R8.64], R15 ;  /* 0x0000000f08007986 */ /* 0x000fe2000c101906 */
[----:B------:R-:W-:Y:S05]  /*03d0*/  EXIT ;  /* 0x000000000000794d */ /* 0x000fea0003800000 */
.L_x_0:
[----:B------:R-:W-:-:S00]  /*03e0*/  BRA `(.L_x_0) ;  /* 0xfffffffc00fc7947 */ /* 0x000fc0000383ffff */
[----:B------:R-:W-:-:S00]  /*03f0*/  NOP ;  /* 0x0000000000007918 */ /* 0x000fc00000000000 */
        /* <DEDUP_REMOVED lines=8> */
.L_x_1:


//--------------------- .nv.shared.triton_per_fused_convolution_mean_4 --------------------------
	.section	.nv.shared.triton_per_fused_convolution_mean_4,"aw",@nobits
	.sectionflags	@""
	.align	16
	.zero		1024


//--------------------- .nv.constant0.triton_per_fused_convolution_mean_4 --------------------------
	.section	.nv.constant0.triton_per_fused_convolution_mean_4,"a",@progbits
	.sectionflags	@""
	.align	4
.nv.constant0.triton_per_fused_convolution_mean_4:
	.zero		560
